//
// Generated by NVIDIA NVVM Compiler
//
// Compiler Build ID: CL-36424714
// Cuda compilation tools, release 13.0, V13.0.88
// Based on NVVM 20.0.0
//

.version 9.0
.target sm_100
.address_size 64

	// .globl	_Z8mycoursePc
.extern .func  (.param .b32 func_retval0) vprintf
(
	.param .b64 vprintf_param_0,
	.param .b64 vprintf_param_1
)
;
.global .align 1 .b8 $str[3] = {37, 99};

.visible .entry _Z8mycoursePc(
	.param .u64 .ptr .align 1 _Z8mycoursePc_param_0
)
{
	.local .align 8 .b8 	__local_depot0[8];
	.reg .b64 	%SP;
	.reg .b64 	%SPL;
	.reg .b32 	%r<8>;
	.reg .b64 	%rd<9>;

	mov.u64 	%SPL, __local_depot0;
	cvta.local.u64 	%SP, %SPL;
	ld.param.u64 	%rd1, [_Z8mycoursePc_param_0];
	cvta.to.global.u64 	%rd2, %rd1;
	add.u64 	%rd3, %SP, 0;
	add.u64 	%rd4, %SPL, 0;
	mov.u32 	%r1, %ctaid.x;
	mov.u32 	%r2, %ntid.x;
	mov.u32 	%r3, %tid.x;
	mad.lo.s32 	%r4, %r1, %r2, %r3;
	cvt.s64.s32 	%rd5, %r4;
	add.s64 	%rd6, %rd2, %rd5;
	ld.global.s8 	%r5, [%rd6];
	st.local.u32 	[%rd4], %r5;
	mov.u64 	%rd7, $str;
	cvta.global.u64 	%rd8, %rd7;
	{ // callseq 0, 0
	.param .b64 param0;
	st.param.b64 	[param0], %rd8;
	.param .b64 param1;
	st.param.b64 	[param1], %rd3;
	.param .b32 retval0;
	call.uni (retval0), 
	vprintf, 
	(
	param0, 
	param1
	);
	ld.param.b32 	%r6, [retval0];
	} // callseq 0
	ret;

}


// ===== COMPILED SASS (sm_100) =====

	.target	sm_100

	.elftype	@"ET_EXEC"


//--------------------- .note.nv.tkinfo           --------------------------
	.section	.note.nv.tkinfo,"",@"SHT_NOTE"
	.sectionflags	@"SHF_NOTE_NV_TKINFO"
	.tkinfo
        /*0018*/ 	.word	0x00000002
        /*0030*/ 	.string	""
        /*0030*/ 	.string	"ptxas"
        /*0030*/ 	.string	"Cuda compilation tools, release 13.0, V13.0.88"
        /*0030*/ 	.string	"Build cuda_13.0.r13.0/compiler.36424714_0"
        /*0030*/ 	.string	"-arch sm_100 -m 64 "



//--------------------- .note.nv.cuinfo           --------------------------
	.section	.note.nv.cuinfo,"",@"SHT_NOTE"
	.sectionflags	@"SHF_NOTE_NV_CUINFO"
        /*0018*/ 	.short	0x0002
        /*001a*/ 	.short	0x0064
        /*001c*/ 	.short	0x0082
	.zero		2


//--------------------- .nv.info                  --------------------------
	.section	.nv.info,"",@"SHT_CUDA_INFO"
	.align	4


	//----- nvinfo : EIATTR_REGCOUNT
	.align		4
        /*0000*/ 	.byte	0x04, 0x2f
        /*0002*/ 	.short	(.L_2 - .L_1)
	.align		4
.L_1:
        /*0004*/ 	.word	index@(_Z8mycoursePc)
        /*0008*/ 	.word	0x00000018


	//----- nvinfo : EIATTR_FRAME_SIZE
	.align		4
.L_2:
        /*000c*/ 	.byte	0x04, 0x11
        /*000e*/ 	.short	(.L_4 - .L_3)
	.align		4
.L_3:
        /*0010*/ 	.word	index@(_Z8mycoursePc)
        /*0014*/ 	.word	0x00000008


	//----- nvinfo : EIATTR_MIN_STACK_SIZE
	.align		4
.L_4:
        /*0018*/ 	.byte	0x04, 0x12
        /*001a*/ 	.short	(.L_6 - .L_5)
	.align		4
.L_5:
        /*001c*/ 	.word	index@(_Z8mycoursePc)
        /*0020*/ 	.word	0x00000008
.L_6:


//--------------------- .nv.compat                --------------------------
	.section	.nv.compat,"",@"SHT_CUDA_COMPAT_INFO"
	.align	4
        /*0000*/ 	.byte	0x02, 0x09, 0x00, 0x00, 0x02, 0x02, 0x01, 0x00, 0x02, 0x05, 0x05, 0x00, 0x03, 0x07, 0x01, 0x01
        /*0010*/ 	.byte	0x02, 0x03, 0x00, 0x00, 0x02, 0x06, 0x01, 0x00, 0x04, 0x0b, 0x08, 0x00, 0x09, 0x00, 0x00, 0x00
        /*0020*/ 	.byte	0x00, 0x00, 0x00, 0x00


//--------------------- .nv.info._Z8mycoursePc    --------------------------
	.section	.nv.info._Z8mycoursePc,"",@"SHT_CUDA_INFO"
	.sectionflags	@""
	.align	4


	//----- nvinfo : EIATTR_CUDA_API_VERSION
	.align		4
        /*0000*/ 	.byte	0x04, 0x37
        /*0002*/ 	.short	(.L_8 - .L_7)
.L_7:
        /*0004*/ 	.word	0x00000082


	//----- nvinfo : EIATTR_KPARAM_INFO
	.align		4
.L_8:
        /*0008*/ 	.byte	0x04, 0x17
        /*000a*/ 	.short	(.L_10 - .L_9)
.L_9:
        /*000c*/ 	.word	0x00000000
        /*0010*/ 	.short	0x0000
        /*0012*/ 	.short	0x0000
        /*0014*/ 	.byte	0x00, 0xf5, 0x21, 0x00


	//----- nvinfo : EIATTR_SPARSE_MMA_MASK
	.align		4
.L_10:
        /*0018*/ 	.byte	0x03, 0x50
        /*001a*/ 	.short	0x0000


	//----- nvinfo : EIATTR_MAXREG_COUNT
	.align		4
        /*001c*/ 	.byte	0x03, 0x1b
        /*001e*/ 	.short	0x00ff


	//----- nvinfo : EIATTR_EXTERNS
	.align		4
        /*0020*/ 	.byte	0x04, 0x0f
        /*0022*/ 	.short	(.L_12 - .L_11)


	//   ....[0]....
	.align		4
.L_11:
        /*0024*/ 	.word	index@(vprintf)


	//----- nvinfo : EIATTR_MERCURY_ISA_VERSION
	.align		4
.L_12:
        /*0028*/ 	.byte	0x03, 0x5f
        /*002a*/ 	.short	0x0101


	//----- nvinfo : EIATTR_VRC_CTA_INIT_COUNT
	.align		4
        /*002c*/ 	.byte	0x02, 0x4a
	.zero		1
	.zero		1


	//----- nvinfo : EIATTR_SYSCALL_OFFSETS
	.align		4
        /*0030*/ 	.byte	0x04, 0x46
        /*0032*/ 	.short	(.L_14 - .L_13)


	//   ....[0]....
.L_13:
        /*0034*/ 	.word	0x00000160


	//----- nvinfo : EIATTR_EXIT_INSTR_OFFSETS
	.align		4
.L_14:
        /*0038*/ 	.byte	0x04, 0x1c
        /*003a*/ 	.short	(.L_16 - .L_15)


	//   ....[0]....
.L_15:
        /*003c*/ 	.word	0x00000170


	//----- nvinfo : EIATTR_CBANK_PARAM_SIZE
	.align		4
.L_16:
        /*0040*/ 	.byte	0x03, 0x19
        /*0042*/ 	.short	0x0008


	//----- nvinfo : EIATTR_PARAM_CBANK
	.align		4
        /*0044*/ 	.byte	0x04, 0x0a
        /*0046*/ 	.short	(.L_18 - .L_17)
	.align		4
.L_17:
        /*0048*/ 	.word	index@(.nv.constant0._Z8mycoursePc)
        /*004c*/ 	.short	0x0380
        /*004e*/ 	.short	0x0008


	//----- nvinfo : EIATTR_SW_WAR
	.align		4
.L_18:
        /*0050*/ 	.byte	0x04, 0x36
        /*0052*/ 	.short	(.L_20 - .L_19)
.L_19:
        /*0054*/ 	.word	0x00000008
.L_20:


//--------------------- .nv.callgraph             --------------------------
	.section	.nv.callgraph,"",@"SHT_CUDA_CALLGRAPH"
	.align	4
	.sectionentsize	8
	.align		4
        /*0000*/ 	.word	0x00000000
	.align		4
        /*0004*/ 	.word	0xffffffff
	.align		4
        /*0008*/ 	.word	index@(_Z8mycoursePc)
	.align		4
        /*000c*/ 	.word	index@(vprintf)
	.align		4
        /*0010*/ 	.word	0x00000000
	.align		4
        /*0014*/ 	.word	0xfffffffe
	.align		4
        /*0018*/ 	.word	0x00000000
	.align		4
        /*001c*/ 	.word	0xfffffffd
	.align		4
        /*0020*/ 	.word	0x00000000
	.align		4
        /*0024*/ 	.word	0xfffffffc


//--------------------- .nv.constant4             --------------------------
	.section	.nv.constant4,"a",@progbits
	.align	8
	.align		8
.nv.constant4:
        /*0000*/ 	.dword	vprintf
	.align		8
        /*0008*/ 	.dword	$str


//--------------------- .text._Z8mycoursePc       --------------------------
	.section	.text._Z8mycoursePc,"ax",@progbits
	.align	128
        .global         _Z8mycoursePc
        .type           _Z8mycoursePc,@function
        .size           _Z8mycoursePc,(.L_x_2 - _Z8mycoursePc)
        .other          _Z8mycoursePc,@"STO_CUDA_ENTRY STV_DEFAULT"
_Z8mycoursePc:
.text._Z8mycoursePc:
[----:B------:R-:W0:Y:S01]  /*0000*/  LDC R1, c[0x0][0x37c] ;  /* 0x0000df00ff017b82 */ /* 0x000e220000000800 */
[----:B------:R-:W1:Y:S01]  /*0010*/  S2R R3, SR_TID.X ;  /* 0x0000000000037919 */ /* 0x000e620000002100 */
[----:B------:R-:W2:Y:S06]  /*0020*/  LDCU UR6, c[0x0][0x2fc] ;  /* 0x00005f80ff0677ac */ /* 0x000eac0008000800 */
[----:B------:R-:W1:Y:S01]  /*0030*/  S2UR UR7, SR_CTAID.X ;  /* 0x00000000000779c3 */ /* 0x000e620000002500 */
[----:B0-----:R-:W-:Y:S01]  /*0040*/  VIADD R1, R1, 0xfffffff8 ;  /* 0xfffffff801017836 */ /* 0x001fe20000000000 */
[----:B------:R-:W0:Y:S01]  /*0050*/  LDCU.64 UR8, c[0x0][0x380] ;  /* 0x00007000ff0877ac */ /* 0x000e220008000a00 */
[----:B------:R-:W3:Y:S05]  /*0060*/  LDCU.64 UR4, c[0x0][0x358] ;  /* 0x00006b00ff0477ac */ /* 0x000eea0008000a00 */
[----:B------:R-:W1:Y:S02]  /*0070*/  LDC R0, c[0x0][0x360] ;  /* 0x0000d800ff007b82 */ /* 0x000e640000000800 */
[----:B-1----:R-:W-:-:S05]  /*0080*/  IMAD R0, R0, UR7, R3 ;  /* 0x0000000700007c24 */ /* 0x002fca000f8e0203 */
[----:B0-----:R-:W-:-:S04]  /*0090*/  IADD3 R8, P0, PT, R0, UR8, RZ ;  /* 0x0000000800087c10 */ /* 0x001fc8000ff1e0ff */
[----:B------:R-:W-:Y:S01]  /*00a0*/  LEA.HI.X.SX32 R9, R0, UR9, 0x1, P0 ;  /* 0x0000000900097c11 */ /* 0x000fe200080f0eff */
[----:B------:R-:W0:Y:S04]  /*00b0*/  LDCU.64 UR8, c[0x4][0x8] ;  /* 0x01000100ff0877ac */ /* 0x000e280008000a00 */
[----:B---3--:R-:W3:Y:S01]  /*00c0*/  LDG.E.S8 R0, desc[UR4][R8.64] ;  /* 0x0000000408007981 */ /* 0x008ee2000c1e1300 */
[----:B------:R-:W-:Y:S01]  /*00d0*/  MOV R2, 0x0 ;  /* 0x0000000000027802 */ /* 0x000fe20000000f00 */
[----:B------:R-:W1:Y:S05]  /*00e0*/  LDCU UR4, c[0x0][0x2f8] ;  /* 0x00005f00ff0477ac */ /* 0x000e6a0008000800 */
[----:B------:R-:W4:Y:S01]  /*00f0*/  LDC.64 R2, c[0x4][R2] ;  /* 0x0100000002027b82 */ /* 0x000f220000000a00 */
[----:B0-----:R-:W-:-:S02]  /*0100*/  IMAD.U32 R4, RZ, RZ, UR8 ;  /* 0x00000008ff047e24 */ /* 0x001fc4000f8e00ff */
[----:B------:R-:W-:Y:S01]  /*0110*/  IMAD.U32 R5, RZ, RZ, UR9 ;  /* 0x00000009ff057e24 */ /* 0x000fe2000f8e00ff */
[----:B-1----:R-:W-:-:S05]  /*0120*/  IADD3 R6, P0, PT, R1, UR4, RZ ;  /* 0x0000000401067c10 */ /* 0x002fca000ff1e0ff */
[----:B--2---:R-:W-:Y:S01]  /*0130*/  IMAD.X R7, RZ, RZ, UR6, P0 ;  /* 0x00000006ff077e24 */ /* 0x004fe200080e06ff */
[----:B---34-:R0:W-:Y:S07]  /*0140*/  STL [R1], R0 ;  /* 0x0000000001007387 */ /* 0x0181ee0000100800 */
[----:B------:R-:W-:-:S07]  /*0150*/  LEPC R20, `(.L_x_0) ;  /* 0x000000001014794e */ /* 0x000fce0000000000 */
[----:B0-----:R-:W-:Y:S05]  /*0160*/  CALL.ABS.NOINC R2 ;  /* 0x0000000002007343 */ /* 0x001fea0003c00000 */
.L_x_0:
[----:B------:R-:W-:Y:S05]  /*0170*/  EXIT ;  /* 0x000000000000794d */ /* 0x000fea0003800000 */
.L_x_1:
[----:B------:R-:W-:-:S00]  /*0180*/  BRA `(.L_x_1) ;  /* 0xfffffffc00fc7947 */ /* 0x000fc0000383ffff */
[----:B------:R-:W-:-:S00]  /*0190*/  NOP ;  /* 0x0000000000007918 */ /* 0x000fc00000000000 */
        /* <DEDUP_REMOVED lines=14> */
.L_x_2:


//--------------------- .nv.global.init           --------------------------
	.section	.nv.global.init,"aw",@progbits
.nv.global.init:
	.type		$str,@object
	.size		$str,(.L_0 - $str)
$str:
        /*0000*/ 	.byte	0x25, 0x63, 0x00
.L_0:


//--------------------- .nv.shared.reserved.0     --------------------------
	.section	.nv.shared.reserved.0,"aw",@nobits
	.weak		__nv_reservedSMEM_offset_0_alias
	.size		__nv_reservedSMEM_offset_0_alias, 0, 64
	.other		__nv_reservedSMEM_offset_0_alias,@"STO_CUDA_RESERVED_SHARED STV_DEFAULT"
__nv_reservedSMEM_offset_0_alias:
	.zero		0
	.zero		64


//--------------------- .nv.constant0._Z8mycoursePc --------------------------
	.section	.nv.constant0._Z8mycoursePc,"a",@progbits
	.sectionflags	@""
	.align	4
.nv.constant0._Z8mycoursePc:
	.zero		904


//--------------------- SYMBOLS --------------------------

	.type		.nv.reservedSmem.offset0,@object
	.size		.nv.reservedSmem.offset0,0x4
	.type		vprintf,@function
